//
// Generated by NVIDIA NVVM Compiler
//
// Compiler Build ID: CL-36424714
// Cuda compilation tools, release 13.0, V13.0.88
// Based on NVVM 20.0.0
//

.version 9.0
.target sm_100
.address_size 64

	// .globl	_Z4ReLuv

.visible .entry _Z4ReLuv()
{


	ret;

}


// ===== COMPILED SASS (sm_100) =====

	.target	sm_100

	.elftype	@"ET_EXEC"


//--------------------- .note.nv.tkinfo           --------------------------
	.section	.note.nv.tkinfo,"",@"SHT_NOTE"
	.sectionflags	@"SHF_NOTE_NV_TKINFO"
	.tkinfo
        /*0018*/ 	.word	0x00000002
        /*0030*/ 	.string	""
        /*0030*/ 	.string	"ptxas"
        /*0030*/ 	.string	"Cuda compilation tools, release 13.0, V13.0.88"
        /*0030*/ 	.string	"Build cuda_13.0.r13.0/compiler.36424714_0"
        /*0030*/ 	.string	"-arch sm_100 -m 64 "



//--------------------- .note.nv.cuinfo           --------------------------
	.section	.note.nv.cuinfo,"",@"SHT_NOTE"
	.sectionflags	@"SHF_NOTE_NV_CUINFO"
        /*0018*/ 	.short	0x0002
        /*001a*/ 	.short	0x0064
        /*001c*/ 	.short	0x0082
	.zero		2


//--------------------- .nv.info                  --------------------------
	.section	.nv.info,"",@"SHT_CUDA_INFO"
	.align	4


	//----- nvinfo : EIATTR_REGCOUNT
	.align		4
        /*0000*/ 	.byte	0x04, 0x2f
        /*0002*/ 	.short	(.L_1 - .L_0)
	.align		4
.L_0:
        /*0004*/ 	.word	index@(_Z4ReLuv)
        /*0008*/ 	.word	0x00000004


	//----- nvinfo : EIATTR_FRAME_SIZE
	.align		4
.L_1:
        /*000c*/ 	.byte	0x04, 0x11
        /*000e*/ 	.short	(.L_3 - .L_2)
	.align		4
.L_2:
        /*0010*/ 	.word	index@(_Z4ReLuv)
        /*0014*/ 	.word	0x00000000


	//----- nvinfo : EIATTR_MIN_STACK_SIZE
	.align		4
.L_3:
        /*0018*/ 	.byte	0x04, 0x12
        /*001a*/ 	.short	(.L_5 - .L_4)
	.align		4
.L_4:
        /*001c*/ 	.word	index@(_Z4ReLuv)
        /*0020*/ 	.word	0x00000000
.L_5:


//--------------------- .nv.compat                --------------------------
	.section	.nv.compat,"",@"SHT_CUDA_COMPAT_INFO"
	.align	4
        /*0000*/ 	.byte	0x02, 0x09, 0x00, 0x00, 0x02, 0x02, 0x01, 0x00, 0x02, 0x05, 0x05, 0x00, 0x03, 0x07, 0x01, 0x01
        /*0010*/ 	.byte	0x02, 0x03, 0x00, 0x00, 0x02, 0x06, 0x01, 0x00, 0x04, 0x0b, 0x08, 0x00, 0x09, 0x00, 0x00, 0x00
        /*0020*/ 	.byte	0x00, 0x00, 0x00, 0x00


//--------------------- .nv.info._Z4ReLuv         --------------------------
	.section	.nv.info._Z4ReLuv,"",@"SHT_CUDA_INFO"
	.sectionflags	@""
	.align	4


	//----- nvinfo : EIATTR_CUDA_API_VERSION
	.align		4
        /*0000*/ 	.byte	0x04, 0x37
        /*0002*/ 	.short	(.L_7 - .L_6)
.L_6:
        /*0004*/ 	.word	0x00000082


	//----- nvinfo : EIATTR_SPARSE_MMA_MASK
	.align		4
.L_7:
        /*0008*/ 	.byte	0x03, 0x50
        /*000a*/ 	.short	0x0000


	//----- nvinfo : EIATTR_MAXREG_COUNT
	.align		4
        /*000c*/ 	.byte	0x03, 0x1b
        /*000e*/ 	.short	0x00ff


	//----- nvinfo : EIATTR_MERCURY_ISA_VERSION
	.align		4
        /*0010*/ 	.byte	0x03, 0x5f
        /*0012*/ 	.short	0x0101


	//----- nvinfo : EIATTR_VRC_CTA_INIT_COUNT
	.align		4
        /*0014*/ 	.byte	0x02, 0x4a
	.zero		1
	.zero		1


	//----- nvinfo : EIATTR_EXIT_INSTR_OFFSETS
	.align		4
        /*0018*/ 	.byte	0x04, 0x1c
        /*001a*/ 	.short	(.L_9 - .L_8)


	//   ....[0]....
.L_8:
        /*001c*/ 	.word	0x00000010


	//----- nvinfo : EIATTR_SW_WAR
	.align		4
.L_9:
        /*0020*/ 	.byte	0x04, 0x36
        /*0022*/ 	.short	(.L_11 - .L_10)
.L_10:
        /*0024*/ 	.word	0x00000008
.L_11:


//--------------------- .nv.callgraph             --------------------------
	.section	.nv.callgraph,"",@"SHT_CUDA_CALLGRAPH"
	.align	4
	.sectionentsize	8
	.align		4
        /*0000*/ 	.word	0x00000000
	.align		4
        /*0004*/ 	.word	0xffffffff
	.align		4
        /*0008*/ 	.word	0x00000000
	.align		4
        /*000c*/ 	.word	0xfffffffe
	.align		4
        /*0010*/ 	.word	0x00000000
	.align		4
        /*0014*/ 	.word	0xfffffffd
	.align		4
        /*0018*/ 	.word	0x00000000
	.align		4
        /*001c*/ 	.word	0xfffffffc


//--------------------- .text._Z4ReLuv            --------------------------
	.section	.text._Z4ReLuv,"ax",@progbits
	.align	128
        .global         _Z4ReLuv
        .type           _Z4ReLuv,@function
        .size           _Z4ReLuv,(.L_x_1 - _Z4ReLuv)
        .other          _Z4ReLuv,@"STO_CUDA_ENTRY STV_DEFAULT"
_Z4ReLuv:
.text._Z4ReLuv:
[----:B------:R-:W-:Y:S01]  /*0000*/  LDC R1, c[0x0][0x37c] ;  /* 0x0000df00ff017b82 */ /* 0x000fe20000000800 */
[----:B------:R-:W-:Y:S05]  /*0010*/  EXIT ;  /* 0x000000000000794d */ /* 0x000fea0003800000 */
.L_x_0:
[----:B------:R-:W-:-:S00]  /*0020*/  BRA `(.L_x_0) ;  /* 0xfffffffc00fc7947 */ /* 0x000fc0000383ffff */
[----:B------:R-:W-:-:S00]  /*0030*/  NOP ;  /* 0x0000000000007918 */ /* 0x000fc00000000000 */
        /* <DEDUP_REMOVED lines=12> */
.L_x_1:


//--------------------- .nv.shared.reserved.0     --------------------------
	.section	.nv.shared.reserved.0,"aw",@nobits
	.weak		__nv_reservedSMEM_offset_0_alias
	.size		__nv_reservedSMEM_offset_0_alias, 0, 64
	.other		__nv_reservedSMEM_offset_0_alias,@"STO_CUDA_RESERVED_SHARED STV_DEFAULT"
__nv_reservedSMEM_offset_0_alias:
	.zero		0
	.zero		64


//--------------------- .nv.constant0._Z4ReLuv    --------------------------
	.section	.nv.constant0._Z4ReLuv,"a",@progbits
	.sectionflags	@""
	.align	4
.nv.constant0._Z4ReLuv:
	.zero		896


//--------------------- SYMBOLS --------------------------

	.type		.nv.reservedSmem.offset0,@object
	.size		.nv.reservedSmem.offset0,0x4
